	.headerflags	@"EF_CUDA_TEXMODE_UNIFIED EF_CUDA_64BIT_ADDRESS EF_CUDA_ACCELERATORS EF_CUDA_SM90 EF_CUDA_VIRTUAL_SM(EF_CUDA_SM90)"
	.elftype	@"ET_EXEC"


//--------------------- .nv.info                  --------------------------
	.section	.nv.info,"",@"SHT_CUDA_INFO"
	.align	4


	//----- nvinfo : EIATTR_REGCOUNT
	.align		4
        /*0000*/ 	.byte	0x04, 0x2f
        /*0002*/ 	.short	(.L_3 - .L_2)
	.align		4
.L_2:
        /*0004*/ 	.word	index@(triton_poi_fused__native_batch_norm_legit_no_training_add_12)
        /*0008*/ 	.word	0x00000014


	//----- nvinfo : EIATTR_MIN_STACK_SIZE
	.align		4
.L_3:
        /*000c*/ 	.byte	0x04, 0x12
        /*000e*/ 	.short	(.L_5 - .L_4)
	.align		4
.L_4:
        /*0010*/ 	.word	index@(triton_poi_fused__native_batch_norm_legit_no_training_add_12)
        /*0014*/ 	.word	0x00000000


	//----- nvinfo : EIATTR_FRAME_SIZE
	.align		4
.L_5:
        /*0018*/ 	.byte	0x04, 0x11
        /*001a*/ 	.short	(.L_7 - .L_6)
	.align		4
.L_6:
        /*001c*/ 	.word	index@(triton_poi_fused__native_batch_norm_legit_no_training_add_12)
        /*0020*/ 	.word	0x00000000


	//----- nvinfo : EIATTR_MIN_STACK_SIZE
	.align		4
.L_7:
        /*0024*/ 	.byte	0x04, 0x12
        /*0026*/ 	.short	(.L_9 - .L_8)
	.align		4
.L_8:
        /*0028*/ 	.word	index@(triton_poi_fused__native_batch_norm_legit_no_training_add_12)
        /*002c*/ 	.word	0x00000000
.L_9:


//--------------------- .nv.info.triton_poi_fused__native_batch_norm_legit_no_training_add_12 --------------------------
	.section	.nv.info.triton_poi_fused__native_batch_norm_legit_no_training_add_12,"",@"SHT_CUDA_INFO"
	.sectionflags	@""
	.align	4


	//----- nvinfo : EIATTR_CUDA_API_VERSION
	.align		4
        /*0000*/ 	.byte	0x04, 0x37
        /*0002*/ 	.short	(.L_11 - .L_10)
.L_10:
        /*0004*/ 	.word	0x0000007c


	//----- nvinfo : EIATTR_KPARAM_INFO
	.align		4
.L_11:
        /*0008*/ 	.byte	0x04, 0x17
        /*000a*/ 	.short	(.L_13 - .L_12)
.L_12:
        /*000c*/ 	.word	0x00000000
        /*0010*/ 	.short	0x0007
        /*0012*/ 	.short	0x0038
        /*0014*/ 	.byte	0x00, 0xf0, 0x11, 0x00


	//----- nvinfo : EIATTR_KPARAM_INFO
	.align		4
.L_13:
        /*0018*/ 	.byte	0x04, 0x17
        /*001a*/ 	.short	(.L_15 - .L_14)
.L_14:
        /*001c*/ 	.word	0x00000000
        /*0020*/ 	.short	0x0006
        /*0022*/ 	.short	0x0030
        /*0024*/ 	.byte	0x00, 0xf4, 0x21, 0x00


	//----- nvinfo : EIATTR_KPARAM_INFO
	.align		4
.L_15:
        /*0028*/ 	.byte	0x04, 0x17
        /*002a*/ 	.short	(.L_17 - .L_16)
.L_16:
        /*002c*/ 	.word	0x00000000
        /*0030*/ 	.short	0x0005
        /*0032*/ 	.short	0x0028
        /*0034*/ 	.byte	0x00, 0xf4, 0x21, 0x00


	//----- nvinfo : EIATTR_KPARAM_INFO
	.align		4
.L_17:
        /*0038*/ 	.byte	0x04, 0x17
        /*003a*/ 	.short	(.L_19 - .L_18)
.L_18:
        /*003c*/ 	.word	0x00000000
        /*0040*/ 	.short	0x0004
        /*0042*/ 	.short	0x0020
        /*0044*/ 	.byte	0x00, 0xf4, 0x21, 0x00


	//----- nvinfo : EIATTR_KPARAM_INFO
	.align		4
.L_19:
        /*0048*/ 	.byte	0x04, 0x17
        /*004a*/ 	.short	(.L_21 - .L_20)
.L_20:
        /*004c*/ 	.word	0x00000000
        /*0050*/ 	.short	0x0003
        /*0052*/ 	.short	0x0018
        /*0054*/ 	.byte	0x00, 0xf4, 0x21, 0x00


	//----- nvinfo : EIATTR_KPARAM_INFO
	.align		4
.L_21:
        /*0058*/ 	.byte	0x04, 0x17
        /*005a*/ 	.short	(.L_23 - .L_22)
.L_22:
        /*005c*/ 	.word	0x00000000
        /*0060*/ 	.short	0x0002
        /*0062*/ 	.short	0x0010
        /*0064*/ 	.byte	0x00, 0xf4, 0x21, 0x00


	//----- nvinfo : EIATTR_KPARAM_INFO
	.align		4
.L_23:
        /*0068*/ 	.byte	0x04, 0x17
        /*006a*/ 	.short	(.L_25 - .L_24)
.L_24:
        /*006c*/ 	.word	0x00000000
        /*0070*/ 	.short	0x0001
        /*0072*/ 	.short	0x0008
        /*0074*/ 	.byte	0x00, 0xf4, 0x21, 0x00


	//----- nvinfo : EIATTR_KPARAM_INFO
	.align		4
.L_25:
        /*0078*/ 	.byte	0x04, 0x17
        /*007a*/ 	.short	(.L_27 - .L_26)
.L_26:
        /*007c*/ 	.word	0x00000000
        /*0080*/ 	.short	0x0000
        /*0082*/ 	.short	0x0000
        /*0084*/ 	.byte	0x00, 0xf4, 0x21, 0x00


	//----- nvinfo : EIATTR_SPARSE_MMA_MASK
	.align		4
.L_27:
        /*0088*/ 	.byte	0x03, 0x50
        /*008a*/ 	.short	0x0000


	//----- nvinfo : EIATTR_MAXREG_COUNT
	.align		4
        /*008c*/ 	.byte	0x03, 0x1b
        /*008e*/ 	.short	0x00ff


	//----- nvinfo : EIATTR_EXIT_INSTR_OFFSETS
	.align		4
        /*0090*/ 	.byte	0x04, 0x1c
        /*0092*/ 	.short	(.L_29 - .L_28)


	//   ....[0]....
.L_28:
        /*0094*/ 	.word	0x000003e0


	//----- nvinfo : EIATTR_REQNTID
	.align		4
.L_29:
        /*0098*/ 	.byte	0x04, 0x10
        /*009a*/ 	.short	(.L_31 - .L_30)
.L_30:
        /*009c*/ 	.word	0x00000100
        /*00a0*/ 	.word	0x00000001
        /*00a4*/ 	.word	0x00000001


	//----- nvinfo : EIATTR_CBANK_PARAM_SIZE
	.align		4
.L_31:
        /*00a8*/ 	.byte	0x03, 0x19
        /*00aa*/ 	.short	0x003c


	//----- nvinfo : EIATTR_PARAM_CBANK
	.align		4
        /*00ac*/ 	.byte	0x04, 0x0a
        /*00ae*/ 	.short	(.L_33 - .L_32)
	.align		4
.L_32:
        /*00b0*/ 	.word	index@(.nv.constant0.triton_poi_fused__native_batch_norm_legit_no_training_add_12)
        /*00b4*/ 	.short	0x0210
        /*00b6*/ 	.short	0x003c


	//----- nvinfo : EIATTR_SW_WAR
	.align		4
.L_33:
        /*00b8*/ 	.byte	0x04, 0x36
        /*00ba*/ 	.short	(.L_35 - .L_34)
.L_34:
        /*00bc*/ 	.word	0x00000008
.L_35:


//--------------------- .nv.callgraph             --------------------------
	.section	.nv.callgraph,"",@"SHT_CUDA_CALLGRAPH"
	.align	4
	.sectionentsize	8
	.align		4
        /*0000*/ 	.word	0x00000000
	.align		4
        /*0004*/ 	.word	0xffffffff
	.align		4
        /*0008*/ 	.word	0x00000000
	.align		4
        /*000c*/ 	.word	0xfffffffe
	.align		4
        /*0010*/ 	.word	0x00000000
	.align		4
        /*0014*/ 	.word	0xfffffffd
	.align		4
        /*0018*/ 	.word	0x00000000
	.align		4
        /*001c*/ 	.word	0xfffffffc


//--------------------- .nv.constant4             --------------------------
	.section	.nv.constant4,"a",@progbits
	.align	8
	.align		8
.nv.constant4:
        /*0000*/ 	.dword	_$_str
	.align		8
        /*0008*/ 	.dword	_$_str_$_2


//--------------------- .text.triton_poi_fused__native_batch_norm_legit_no_training_add_12 --------------------------
	.section	.text.triton_poi_fused__native_batch_norm_legit_no_training_add_12,"ax",@progbits
	.align	128
        .global         triton_poi_fused__native_batch_norm_legit_no_training_add_12
        .type           triton_poi_fused__native_batch_norm_legit_no_training_add_12,@function
        .size           triton_poi_fused__native_batch_norm_legit_no_training_add_12,(.L_x_1 - triton_poi_fused__native_batch_norm_legit_no_training_add_12)
        .other          triton_poi_fused__native_batch_norm_legit_no_training_add_12,@"STO_CUDA_ENTRY STV_DEFAULT"
triton_poi_fused__native_batch_norm_legit_no_training_add_12:
.text.triton_poi_fused__native_batch_norm_legit_no_training_add_12:
[----:B------:R-:W-:Y:S01]  /*0000*/  LDC R1, c[0x0][0x28] ;  /* 0x00000a00ff017b82 */ /* 0x000fe20000000800 */
[----:B------:R-:W1:Y:S07]  /*0010*/  S2R R0, SR_TID.X ;  /* 0x0000000000007919 */ /* 0x000e6e0000002100 */
[----:B------:R-:W2:Y:S01]  /*0020*/  LDC.64 R2, c[0x0][0x228] ;  /* 0x00008a00ff027b82 */ /* 0x000ea20000000a00 */
[----:B------:R-:W-:Y:S01]  /*0030*/  ULDC.64 UR4, c[0x0][0x208] ;  /* 0x0000820000047ab9 */ /* 0x000fe20000000a00 */
[----:B------:R-:W3:Y:S06]  /*0040*/  S2R R7, SR_CTAID.X ;  /* 0x0000000000077919 */ /* 0x000eec0000002500 */
[----:B------:R-:W4:Y:S08]  /*0050*/  LDC.64 R8, c[0x0][0x230] ;  /* 0x00008c00ff087b82 */ /* 0x000f300000000a00 */
[----:B------:R-:W5:Y:S08]  /*0060*/  LDC.64 R12, c[0x0][0x238] ;  /* 0x00008e00ff0c7b82 */ /* 0x000f700000000a00 */
[----:B------:R-:W4:Y:S01]  /*0070*/  LDC.64 R10, c[0x0][0x210] ;  /* 0x00008400ff0a7b82 */ /* 0x000f220000000a00 */
[----:B-1----:R-:W-:-:S02]  /*0080*/  SHF.L.U32 R0, R0, 0x1, RZ ;  /* 0x0000000100007819 */ /* 0x002fc400000006ff */
[----:B---3--:R-:W-:Y:S02]  /*0090*/  SHF.R.S32.HI R5, RZ, 0x16, R7 ;  /* 0x00000016ff057819 */ /* 0x008fe40000011407 */
[----:B------:R-:W-:Y:S02]  /*00a0*/  LOP3.LUT R0, R0, 0x1fe, RZ, 0xc0, !PT ;  /* 0x000001fe00007812 */ /* 0x000fe400078ec0ff */
[----:B------:R-:W-:Y:S02]  /*00b0*/  SGXT R5, R5, 0x1 ;  /* 0x000000010505781a */ /* 0x000fe40000000200 */
[----:B------:R-:W-:Y:S02]  /*00c0*/  LEA R0, R7, R0, 0x9 ;  /* 0x0000000007007211 */ /* 0x000fe400078e48ff */
[----:B------:R-:W1:Y:S02]  /*00d0*/  LDC.64 R6, c[0x0][0x220] ;  /* 0x00008800ff067b82 */ /* 0x000e640000000a00 */
[----:B------:R-:W-:-:S04]  /*00e0*/  LEA.HI R5, R5, R0, RZ, 0x5 ;  /* 0x0000000005057211 */ /* 0x000fc800078f28ff */
[----:B------:R-:W-:-:S04]  /*00f0*/  LOP3.LUT R5, R5, 0xffffffe0, RZ, 0xc0, !PT ;  /* 0xffffffe005057812 */ /* 0x000fc800078ec0ff */
[----:B------:R-:W-:Y:S02]  /*0100*/  IADD3 R15, R0, -R5, RZ ;  /* 0x80000005000f7210 */ /* 0x000fe40007ffe0ff */
[----:B------:R-:W3:Y:S03]  /*0110*/  LDC.64 R4, c[0x0][0x218] ;  /* 0x00008600ff047b82 */ /* 0x000ee60000000a00 */
[----:B--2---:R-:W-:-:S06]  /*0120*/  IMAD.WIDE R2, R15, 0x4, R2 ;  /* 0x000000040f027825 */ /* 0x004fcc00078e0202 */
[----:B------:R-:W2:Y:S01]  /*0130*/  LDG.E.EL.64 R2, desc[UR4][R2.64] ;  /* 0x0000000402027981 */ /* 0x000ea2000c2e1b00 */
[----:B-1----:R-:W-:-:S04]  /*0140*/  IMAD.WIDE R6, R15, 0x4, R6 ;  /* 0x000000040f067825 */ /* 0x002fc800078e0206 */
[C---:B----4-:R-:W-:Y:S02]  /*0150*/  IMAD.WIDE R8, R15.reuse, 0x4, R8 ;  /* 0x000000040f087825 */ /* 0x050fe400078e0208 */
[----:B------:R-:W4:Y:S02]  /*0160*/  LDG.E.EL.64 R6, desc[UR4][R6.64] ;  /* 0x0000000406067981 */ /* 0x000f24000c2e1b00 */
[----:B-----5:R-:W-:Y:S02]  /*0170*/  IMAD.WIDE R12, R15, 0x4, R12 ;  /* 0x000000040f0c7825 */ /* 0x020fe400078e020c */
[----:B------:R-:W5:Y:S02]  /*0180*/  LDG.E.EL.64 R8, desc[UR4][R8.64] ;  /* 0x0000000408087981 */ /* 0x000f64000c2e1b00 */
[C---:B---3--:R-:W-:Y:S02]  /*0190*/  IMAD.WIDE R4, R0.reuse, 0x4, R4 ;  /* 0x0000000400047825 */ /* 0x048fe400078e0204 */
[----:B------:R-:W5:Y:S04]  /*01a0*/  LDG.E.EL.64 R12, desc[UR4][R12.64] ;  /* 0x000000040c0c7981 */ /* 0x000f68000c2e1b00 */
[----:B------:R-:W4:Y:S01]  /*01b0*/  LDG.E.64 R4, desc[UR4][R4.64] ;  /* 0x0000000404047981 */ /* 0x000f22000c1e1b00 */
[----:B0-----:R-:W-:-:S06]  /*01c0*/  IMAD.WIDE R10, R0, 0x4, R10 ;  /* 0x00000004000a7825 */ /* 0x001fcc00078e020a */
[----:B------:R-:W3:Y:S01]  /*01d0*/  LDG.E.64 R10, desc[UR4][R10.64] ;  /* 0x000000040a0a7981 */ /* 0x000ee2000c1e1b00 */
[----:B------:R-:W-:Y:S01]  /*01e0*/  HFMA2.MMA R16, -RZ, RZ, 1.625, 0 ;  /* 0x3e800000ff107435 */ /* 0x000fe200000001ff */
[----:B--2---:R-:W-:Y:S01]  /*01f0*/  FADD R2, R2, 9.9999997473787516356e-06 ;  /* 0x3727c5ac02027421 */ /* 0x004fe20000000000 */
[----:B------:R-:W-:-:S03]  /*0200*/  FADD R3, R3, 9.9999997473787516356e-06 ;  /* 0x3727c5ac03037421 */ /* 0x000fc60000000000 */
[----:B------:R-:W0:Y:S08]  /*0210*/  MUFU.SQRT R14, R2 ;  /* 0x00000002000e7308 */ /* 0x000e300000002000 */
[----:B------:R1:W2:Y:S01]  /*0220*/  MUFU.SQRT R15, R3 ;  /* 0x00000003000f7308 */ /* 0x0002a20000002000 */
[C---:B0-----:R-:W-:Y:S02]  /*0230*/  FSETP.GT.AND P0, PT, R14.reuse, 8.50705917302346158658e+37, PT ;  /* 0x7e8000000e00780b */ /* 0x041fe40003f04000 */
[----:B------:R-:W-:Y:S01]  /*0240*/  FSETP.GEU.AND P2, PT, R14, 1.175494350822287508e-38, PT ;  /* 0x008000000e00780b */ /* 0x000fe20003f4e000 */
[----:B-1----:R-:W0:Y:S01]  /*0250*/  LDC.64 R2, c[0x0][0x240] ;  /* 0x00009000ff027b82 */ /* 0x002e220000000a00 */
[----:B--2---:R-:W-:-:S02]  /*0260*/  FSETP.GT.AND P1, PT, R15, 8.50705917302346158658e+37, PT ;  /* 0x7e8000000f00780b */ /* 0x004fc40003f24000 */
[----:B------:R-:W-:-:S07]  /*0270*/  FSETP.GEU.AND P3, PT, R15, 1.175494350822287508e-38, PT ;  /* 0x008000000f00780b */ /* 0x000fce0003f6e000 */
[----:B------:R-:W-:-:S04]  /*0280*/  @P0 FMUL R14, R14, 0.25 ;  /* 0x3e8000000e0e0820 */ /* 0x000fc80000400000 */
[----:B------:R-:W-:Y:S01]  /*0290*/  @!P2 FMUL R14, R14, 16777216 ;  /* 0x4b8000000e0ea820 */ /* 0x000fe20000400000 */
[----:B------:R-:W-:-:S04]  /*02a0*/  @P1 FMUL R15, R15, 0.25 ;  /* 0x3e8000000f0f1820 */ /* 0x000fc80000400000 */
[----:B------:R-:W-:Y:S01]  /*02b0*/  @!P3 FMUL R15, R15, 16777216 ;  /* 0x4b8000000f0fb820 */ /* 0x000fe20000400000 */
[----:B------:R-:W1:Y:S01]  /*02c0*/  MUFU.RCP R14, R14 ;  /* 0x0000000e000e7308 */ /* 0x000e620000001000 */
[----:B------:R-:W-:-:S07]  /*02d0*/  FSEL R17, R16, 1, P0 ;  /* 0x3f80000010117808 */ /* 0x000fce0000000000 */
[----:B------:R-:W2:Y:S01]  /*02e0*/  MUFU.RCP R15, R15 ;  /* 0x0000000f000f7308 */ /* 0x000ea20000001000 */
[----:B------:R-:W-:Y:S01]  /*02f0*/  FSEL R16, R16, 1, P1 ;  /* 0x3f80000010107808 */ /* 0x000fe20000800000 */
[----:B------:R-:W-:-:S04]  /*0300*/  @!P2 FMUL R17, R17, 16777216 ;  /* 0x4b8000001111a820 */ /* 0x000fc80000400000 */
[----:B------:R-:W-:Y:S01]  /*0310*/  @!P3 FMUL R16, R16, 16777216 ;  /* 0x4b8000001010b820 */ /* 0x000fe20000400000 */
[----:B----4-:R-:W-:Y:S01]  /*0320*/  FADD R5, R5, -R7 ;  /* 0x8000000705057221 */ /* 0x010fe20000000000 */
[----:B------:R-:W-:Y:S01]  /*0330*/  FADD R4, R4, -R6 ;  /* 0x8000000604047221 */ /* 0x000fe20000000000 */
[----:B-1----:R-:W-:Y:S01]  /*0340*/  FMUL R17, R14, R17 ;  /* 0x000000110e117220 */ /* 0x002fe20000400000 */
[----:B--2---:R-:W-:-:S03]  /*0350*/  FMUL R16, R15, R16 ;  /* 0x000000100f107220 */ /* 0x004fc60000400000 */
[----:B------:R-:W-:Y:S01]  /*0360*/  FMUL R17, R4, R17 ;  /* 0x0000001104117220 */ /* 0x000fe20000400000 */
[----:B------:R-:W-:-:S03]  /*0370*/  FMUL R16, R5, R16 ;  /* 0x0000001005107220 */ /* 0x000fc60000400000 */
[----:B-----5:R-:W-:Y:S01]  /*0380*/  FFMA R17, R8, R17, R12 ;  /* 0x0000001108117223 */ /* 0x020fe2000000000c */
[----:B------:R-:W-:Y:S01]  /*0390*/  FFMA R16, R9, R16, R13 ;  /* 0x0000001009107223 */ /* 0x000fe2000000000d */
[----:B0-----:R-:W-:-:S04]  /*03a0*/  IMAD.WIDE R2, R0, 0x4, R2 ;  /* 0x0000000400027825 */ /* 0x001fc800078e0202 */
[----:B---3--:R-:W-:Y:S01]  /*03b0*/  FADD R10, R10, R17 ;  /* 0x000000110a0a7221 */ /* 0x008fe20000000000 */
[----:B------:R-:W-:-:S05]  /*03c0*/  FADD R11, R11, R16 ;  /* 0x000000100b0b7221 */ /* 0x000fca0000000000 */
[----:B------:R-:W-:Y:S01]  /*03d0*/  STG.E.64 desc[UR4][R2.64], R10 ;  /* 0x0000000a02007986 */ /* 0x000fe2000c101b04 */
[----:B------:R-:W-:Y:S05]  /*03e0*/  EXIT ;  /* 0x000000000000794d */ /* 0x000fea0003800000 */
.L_x_0:
[----:B------:R-:W-:-:S00]  /*03f0*/  BRA `(.L_x_0) ;  /* 0xfffffffc00fc7947 */ /* 0x000fc0000383ffff */
[----:B------:R-:W-:-:S00]  /*0400*/  NOP ;  /* 0x0000000000007918 */ /* 0x000fc00000000000 */
[----:B------:R-:W-:-:S00]  /*0410*/  NOP ;  /* 0x0000000000007918 */ /* 0x000fc00000000000 */
[----:B------:R-:W-:-:S00]  /*0420*/  NOP ;  /* 0x0000000000007918 */ /* 0x000fc00000000000 */
[----:B------:R-:W-:-:S00]  /*0430*/  NOP ;  /* 0x0000000000007918 */ /* 0x000fc00000000000 */
[----:B------:R-:W-:-:S00]  /*0440*/  NOP ;  /* 0x0000000000007918 */ /* 0x000fc00000000000 */
[----:B------:R-:W-:-:S00]  /*0450*/  NOP ;  /* 0x0000000000007918 */ /* 0x000fc00000000000 */
[----:B------:R-:W-:-:S00]  /*0460*/  NOP ;  /* 0x0000000000007918 */ /* 0x000fc00000000000 */
[----:B------:R-:W-:-:S00]  /*0470*/  NOP ;  /* 0x0000000000007918 */ /* 0x000fc00000000000 */
.L_x_1:


//--------------------- .nv.global.init           --------------------------
	.section	.nv.global.init,"aw",@progbits
.nv.global.init:
	.type		_$_str,@object
	.size		_$_str,(_$_str_$_2 - _$_str)
_$_str:
        /*0000*/ 	.byte	0x5f, 0x5f, 0x43, 0x55, 0x44, 0x41, 0x5f, 0x46, 0x54, 0x5a, 0x00
	.type		_$_str_$_2,@object
	.size		_$_str_$_2,(.L_1 - _$_str_$_2)
_$_str_$_2:
        /*000b*/ 	.byte	0x5f, 0x5f, 0x43, 0x55, 0x44, 0x41, 0x5f, 0x50, 0x52, 0x45, 0x43, 0x5f, 0x53, 0x51, 0x52, 0x54
        /*001b*/ 	.byte	0x00
.L_1:


//--------------------- .nv.constant0.triton_poi_fused__native_batch_norm_legit_no_training_add_12 --------------------------
	.section	.nv.constant0.triton_poi_fused__native_batch_norm_legit_no_training_add_12,"a",@progbits
	.sectionflags	@""
	.align	4
.nv.constant0.triton_poi_fused__native_batch_norm_legit_no_training_add_12:
	.zero		588
